//
// Generated by NVIDIA NVVM Compiler
//
// Compiler Build ID: CL-36424714
// Cuda compilation tools, release 13.0, V13.0.88
// Based on NVVM 20.0.0
//

.version 9.0
.target sm_100
.address_size 64

	// .globl	_Z4dotsPfS_S_iii
.extern .func  (.param .b32 func_retval0) vprintf
(
	.param .b64 vprintf_param_0,
	.param .b64 vprintf_param_1
)
;
.global .align 1 .b8 $str[19] = {65, 32, 58, 32, 37, 46, 49, 102, 32, 37, 46, 49, 102, 32, 37, 46, 49, 102};
.global .align 1 .b8 $str$1[19] = {66, 32, 58, 32, 37, 46, 49, 102, 32, 37, 46, 49, 102, 32, 37, 46, 49, 102};
.global .align 1 .b8 $str$2[19] = {67, 58, 32, 37, 46, 49, 102, 32, 32, 37, 46, 49, 102, 32, 37, 46, 49, 102};
.global .align 1 .b8 $str$3[27] = {116, 104, 114, 101, 97, 100, 115, 32, 97, 114, 101, 32, 109, 111, 114, 101, 32, 116, 104, 97, 110, 32, 115, 105, 122, 101};
.global .align 1 .b8 $str$4[9] = {67, 32, 61, 32, 37, 100, 32, 32};
.global .align 1 .b8 $str$5[10] = {65, 73, 107, 32, 61, 32, 37, 100, 10};
.global .align 1 .b8 $str$6[10] = {66, 107, 74, 32, 61, 32, 37, 100, 10};

.visible .entry _Z4dotsPfS_S_iii(
	.param .u64 .ptr .align 1 _Z4dotsPfS_S_iii_param_0,
	.param .u64 .ptr .align 1 _Z4dotsPfS_S_iii_param_1,
	.param .u64 .ptr .align 1 _Z4dotsPfS_S_iii_param_2,
	.param .u32 _Z4dotsPfS_S_iii_param_3,
	.param .u32 _Z4dotsPfS_S_iii_param_4,
	.param .u32 _Z4dotsPfS_S_iii_param_5
)
{
	.local .align 8 .b8 	__local_depot0[24];
	.reg .b64 	%SP;
	.reg .b64 	%SPL;
	.reg .pred 	%p<4>;
	.reg .b32 	%r<37>;
	.reg .b32 	%f<21>;
	.reg .b64 	%rd<36>;
	.reg .b64 	%fd<15>;

	mov.u64 	%SPL, __local_depot0;
	cvta.local.u64 	%SP, %SPL;
	ld.param.u64 	%rd5, [_Z4dotsPfS_S_iii_param_0];
	ld.param.u64 	%rd6, [_Z4dotsPfS_S_iii_param_1];
	ld.param.u64 	%rd7, [_Z4dotsPfS_S_iii_param_2];
	ld.param.u32 	%r5, [_Z4dotsPfS_S_iii_param_3];
	ld.param.u32 	%r6, [_Z4dotsPfS_S_iii_param_4];
	ld.param.u32 	%r4, [_Z4dotsPfS_S_iii_param_5];
	cvta.to.global.u64 	%rd1, %rd7;
	cvta.to.global.u64 	%rd2, %rd6;
	cvta.to.global.u64 	%rd3, %rd5;
	add.u64 	%rd8, %SP, 0;
	add.u64 	%rd4, %SPL, 0;
	ld.global.f32 	%f1, [%rd3];
	cvt.f64.f32 	%fd1, %f1;
	ld.global.f32 	%f2, [%rd3+4];
	cvt.f64.f32 	%fd2, %f2;
	ld.global.f32 	%f3, [%rd3+8];
	cvt.f64.f32 	%fd3, %f3;
	st.local.f64 	[%rd4], %fd1;
	st.local.f64 	[%rd4+8], %fd2;
	st.local.f64 	[%rd4+16], %fd3;
	mov.u64 	%rd9, $str;
	cvta.global.u64 	%rd10, %rd9;
	{ // callseq 0, 0
	.param .b64 param0;
	st.param.b64 	[param0], %rd10;
	.param .b64 param1;
	st.param.b64 	[param1], %rd8;
	.param .b32 retval0;
	call.uni (retval0), 
	vprintf, 
	(
	param0, 
	param1
	);
	ld.param.b32 	%r7, [retval0];
	} // callseq 0
	ld.global.f32 	%f4, [%rd2];
	cvt.f64.f32 	%fd4, %f4;
	ld.global.f32 	%f5, [%rd2+4];
	cvt.f64.f32 	%fd5, %f5;
	ld.global.f32 	%f6, [%rd2+8];
	cvt.f64.f32 	%fd6, %f6;
	st.local.f64 	[%rd4], %fd4;
	st.local.f64 	[%rd4+8], %fd5;
	st.local.f64 	[%rd4+16], %fd6;
	mov.u64 	%rd11, $str$1;
	cvta.global.u64 	%rd12, %rd11;
	{ // callseq 1, 0
	.param .b64 param0;
	st.param.b64 	[param0], %rd12;
	.param .b64 param1;
	st.param.b64 	[param1], %rd8;
	.param .b32 retval0;
	call.uni (retval0), 
	vprintf, 
	(
	param0, 
	param1
	);
	ld.param.b32 	%r9, [retval0];
	} // callseq 1
	ld.global.f32 	%f7, [%rd1];
	cvt.f64.f32 	%fd7, %f7;
	ld.global.f32 	%f8, [%rd1+4];
	cvt.f64.f32 	%fd8, %f8;
	ld.global.f32 	%f9, [%rd1+8];
	cvt.f64.f32 	%fd9, %f9;
	st.local.f64 	[%rd4], %fd7;
	st.local.f64 	[%rd4+8], %fd8;
	st.local.f64 	[%rd4+16], %fd9;
	mov.u64 	%rd13, $str$2;
	cvta.global.u64 	%rd14, %rd13;
	{ // callseq 2, 0
	.param .b64 param0;
	st.param.b64 	[param0], %rd14;
	.param .b64 param1;
	st.param.b64 	[param1], %rd8;
	.param .b32 retval0;
	call.uni (retval0), 
	vprintf, 
	(
	param0, 
	param1
	);
	ld.param.b32 	%r11, [retval0];
	} // callseq 2
	mov.u32 	%r13, %ctaid.x;
	mov.u32 	%r14, %ntid.x;
	mov.u32 	%r15, %tid.x;
	mad.lo.s32 	%r1, %r13, %r14, %r15;
	mov.u32 	%r16, %ctaid.y;
	mov.u32 	%r17, %ntid.y;
	mov.u32 	%r18, %tid.y;
	mad.lo.s32 	%r19, %r16, %r17, %r18;
	setp.ge.s32 	%p1, %r1, %r5;
	setp.ge.s32 	%p2, %r19, %r6;
	or.pred  	%p3, %p1, %p2;
	@%p3 bra 	$L__BB0_2;
	mul.lo.s32 	%r20, %r4, %r1;
	mad.lo.s32 	%r21, %r6, %r1, %r19;
	mul.wide.s32 	%rd15, %r21, 4;
	add.s64 	%rd16, %rd1, %rd15;
	mul.wide.s32 	%rd17, %r20, 4;
	add.s64 	%rd18, %rd3, %rd17;
	ld.global.f32 	%f10, [%rd18];
	mul.wide.u32 	%rd19, %r19, 4;
	add.s64 	%rd20, %rd2, %rd19;
	ld.global.f32 	%f11, [%rd20];
	fma.rn.f32 	%f12, %f10, %f11, 0f00000000;
	st.global.f32 	[%rd16], %f12;
	cvt.f64.f32 	%fd10, %f12;
	st.local.f64 	[%rd4], %fd10;
	mov.u64 	%rd21, $str$4;
	cvta.global.u64 	%rd22, %rd21;
	{ // callseq 3, 0
	.param .b64 param0;
	st.param.b64 	[param0], %rd22;
	.param .b64 param1;
	st.param.b64 	[param1], %rd8;
	.param .b32 retval0;
	call.uni (retval0), 
	vprintf, 
	(
	param0, 
	param1
	);
	ld.param.b32 	%r22, [retval0];
	} // callseq 3
	ld.global.f32 	%f13, [%rd18+4];
	add.s32 	%r24, %r6, %r19;
	mul.wide.u32 	%rd24, %r24, 4;
	add.s64 	%rd25, %rd2, %rd24;
	ld.global.f32 	%f14, [%rd25];
	fma.rn.f32 	%f15, %f13, %f14, %f12;
	st.global.f32 	[%rd16], %f15;
	cvt.f64.f32 	%fd11, %f15;
	st.local.f64 	[%rd4], %fd11;
	{ // callseq 4, 0
	.param .b64 param0;
	st.param.b64 	[param0], %rd22;
	.param .b64 param1;
	st.param.b64 	[param1], %rd8;
	.param .b32 retval0;
	call.uni (retval0), 
	vprintf, 
	(
	param0, 
	param1
	);
	ld.param.b32 	%r25, [retval0];
	} // callseq 4
	ld.global.f32 	%f16, [%rd18+8];
	add.s32 	%r27, %r24, %r6;
	mul.wide.u32 	%rd26, %r27, 4;
	add.s64 	%rd27, %rd2, %rd26;
	ld.global.f32 	%f17, [%rd27];
	fma.rn.f32 	%f18, %f16, %f17, %f15;
	st.global.f32 	[%rd16], %f18;
	cvt.f64.f32 	%fd12, %f18;
	st.local.f64 	[%rd4], %fd12;
	{ // callseq 5, 0
	.param .b64 param0;
	st.param.b64 	[param0], %rd22;
	.param .b64 param1;
	st.param.b64 	[param1], %rd8;
	.param .b32 retval0;
	call.uni (retval0), 
	vprintf, 
	(
	param0, 
	param1
	);
	ld.param.b32 	%r28, [retval0];
	} // callseq 5
	ld.global.f32 	%f19, [%rd18+12];
	cvt.f64.f32 	%fd13, %f19;
	st.local.f64 	[%rd4], %fd13;
	mov.u64 	%rd28, $str$5;
	cvta.global.u64 	%rd29, %rd28;
	{ // callseq 6, 0
	.param .b64 param0;
	st.param.b64 	[param0], %rd29;
	.param .b64 param1;
	st.param.b64 	[param1], %rd8;
	.param .b32 retval0;
	call.uni (retval0), 
	vprintf, 
	(
	param0, 
	param1
	);
	ld.param.b32 	%r30, [retval0];
	} // callseq 6
	add.s32 	%r32, %r27, %r6;
	mul.wide.u32 	%rd30, %r32, 4;
	add.s64 	%rd31, %rd2, %rd30;
	ld.global.f32 	%f20, [%rd31];
	cvt.f64.f32 	%fd14, %f20;
	st.local.f64 	[%rd4], %fd14;
	mov.u64 	%rd32, $str$6;
	cvta.global.u64 	%rd33, %rd32;
	{ // callseq 7, 0
	.param .b64 param0;
	st.param.b64 	[param0], %rd33;
	.param .b64 param1;
	st.param.b64 	[param1], %rd8;
	.param .b32 retval0;
	call.uni (retval0), 
	vprintf, 
	(
	param0, 
	param1
	);
	ld.param.b32 	%r33, [retval0];
	} // callseq 7
	bra.uni 	$L__BB0_3;
$L__BB0_2:
	mov.u64 	%rd34, $str$3;
	cvta.global.u64 	%rd35, %rd34;
	{ // callseq 8, 0
	.param .b64 param0;
	st.param.b64 	[param0], %rd35;
	.param .b64 param1;
	st.param.b64 	[param1], 0;
	.param .b32 retval0;
	call.uni (retval0), 
	vprintf, 
	(
	param0, 
	param1
	);
	ld.param.b32 	%r35, [retval0];
	} // callseq 8
$L__BB0_3:
	ret;

}


// ===== COMPILED SASS (sm_100) =====

	.target	sm_100

	.elftype	@"ET_EXEC"


//--------------------- .note.nv.tkinfo           --------------------------
	.section	.note.nv.tkinfo,"",@"SHT_NOTE"
	.sectionflags	@"SHF_NOTE_NV_TKINFO"
	.tkinfo
        /*0018*/ 	.word	0x00000002
        /*0030*/ 	.string	""
        /*0030*/ 	.string	"ptxas"
        /*0030*/ 	.string	"Cuda compilation tools, release 13.0, V13.0.88"
        /*0030*/ 	.string	"Build cuda_13.0.r13.0/compiler.36424714_0"
        /*0030*/ 	.string	"-arch sm_100 -m 64 "



//--------------------- .note.nv.cuinfo           --------------------------
	.section	.note.nv.cuinfo,"",@"SHT_NOTE"
	.sectionflags	@"SHF_NOTE_NV_CUINFO"
        /*0018*/ 	.short	0x0002
        /*001a*/ 	.short	0x0064
        /*001c*/ 	.short	0x0082
	.zero		2


//--------------------- .nv.info                  --------------------------
	.section	.nv.info,"",@"SHT_CUDA_INFO"
	.align	4


	//----- nvinfo : EIATTR_REGCOUNT
	.align		4
        /*0000*/ 	.byte	0x04, 0x2f
        /*0002*/ 	.short	(.L_8 - .L_7)
	.align		4
.L_7:
        /*0004*/ 	.word	index@(_Z4dotsPfS_S_iii)
        /*0008*/ 	.word	0x0000001c


	//----- nvinfo : EIATTR_FRAME_SIZE
	.align		4
.L_8:
        /*000c*/ 	.byte	0x04, 0x11
        /*000e*/ 	.short	(.L_10 - .L_9)
	.align		4
.L_9:
        /*0010*/ 	.word	index@(_Z4dotsPfS_S_iii)
        /*0014*/ 	.word	0x00000018


	//----- nvinfo : EIATTR_MIN_STACK_SIZE
	.align		4
.L_10:
        /*0018*/ 	.byte	0x04, 0x12
        /*001a*/ 	.short	(.L_12 - .L_11)
	.align		4
.L_11:
        /*001c*/ 	.word	index@(_Z4dotsPfS_S_iii)
        /*0020*/ 	.word	0x00000018
.L_12:


//--------------------- .nv.compat                --------------------------
	.section	.nv.compat,"",@"SHT_CUDA_COMPAT_INFO"
	.align	4
        /*0000*/ 	.byte	0x02, 0x09, 0x00, 0x00, 0x02, 0x02, 0x01, 0x00, 0x02, 0x05, 0x05, 0x00, 0x03, 0x07, 0x01, 0x01
        /*0010*/ 	.byte	0x02, 0x03, 0x00, 0x00, 0x02, 0x06, 0x01, 0x00, 0x04, 0x0b, 0x08, 0x00, 0x09, 0x00, 0x00, 0x00
        /*0020*/ 	.byte	0x00, 0x00, 0x00, 0x00


//--------------------- .nv.info._Z4dotsPfS_S_iii --------------------------
	.section	.nv.info._Z4dotsPfS_S_iii,"",@"SHT_CUDA_INFO"
	.sectionflags	@""
	.align	4


	//----- nvinfo : EIATTR_CUDA_API_VERSION
	.align		4
        /*0000*/ 	.byte	0x04, 0x37
        /*0002*/ 	.short	(.L_14 - .L_13)
.L_13:
        /*0004*/ 	.word	0x00000082


	//----- nvinfo : EIATTR_KPARAM_INFO
	.align		4
.L_14:
        /*0008*/ 	.byte	0x04, 0x17
        /*000a*/ 	.short	(.L_16 - .L_15)
.L_15:
        /*000c*/ 	.word	0x00000000
        /*0010*/ 	.short	0x0005
        /*0012*/ 	.short	0x0020
        /*0014*/ 	.byte	0x00, 0xf0, 0x11, 0x00


	//----- nvinfo : EIATTR_KPARAM_INFO
	.align		4
.L_16:
        /*0018*/ 	.byte	0x04, 0x17
        /*001a*/ 	.short	(.L_18 - .L_17)
.L_17:
        /*001c*/ 	.word	0x00000000
        /*0020*/ 	.short	0x0004
        /*0022*/ 	.short	0x001c
        /*0024*/ 	.byte	0x00, 0xf0, 0x11, 0x00


	//----- nvinfo : EIATTR_KPARAM_INFO
	.align		4
.L_18:
        /*0028*/ 	.byte	0x04, 0x17
        /*002a*/ 	.short	(.L_20 - .L_19)
.L_19:
        /*002c*/ 	.word	0x00000000
        /*0030*/ 	.short	0x0003
        /*0032*/ 	.short	0x0018
        /*0034*/ 	.byte	0x00, 0xf0, 0x11, 0x00


	//----- nvinfo : EIATTR_KPARAM_INFO
	.align		4
.L_20:
        /*0038*/ 	.byte	0x04, 0x17
        /*003a*/ 	.short	(.L_22 - .L_21)
.L_21:
        /*003c*/ 	.word	0x00000000
        /*0040*/ 	.short	0x0002
        /*0042*/ 	.short	0x0010
        /*0044*/ 	.byte	0x00, 0xf5, 0x21, 0x00


	//----- nvinfo : EIATTR_KPARAM_INFO
	.align		4
.L_22:
        /*0048*/ 	.byte	0x04, 0x17
        /*004a*/ 	.short	(.L_24 - .L_23)
.L_23:
        /*004c*/ 	.word	0x00000000
        /*0050*/ 	.short	0x0001
        /*0052*/ 	.short	0x0008
        /*0054*/ 	.byte	0x00, 0xf5, 0x21, 0x00


	//----- nvinfo : EIATTR_KPARAM_INFO
	.align		4
.L_24:
        /*0058*/ 	.byte	0x04, 0x17
        /*005a*/ 	.short	(.L_26 - .L_25)
.L_25:
        /*005c*/ 	.word	0x00000000
        /*0060*/ 	.short	0x0000
        /*0062*/ 	.short	0x0000
        /*0064*/ 	.byte	0x00, 0xf5, 0x21, 0x00


	//----- nvinfo : EIATTR_SPARSE_MMA_MASK
	.align		4
.L_26:
        /*0068*/ 	.byte	0x03, 0x50
        /*006a*/ 	.short	0x0000


	//----- nvinfo : EIATTR_MAXREG_COUNT
	.align		4
        /*006c*/ 	.byte	0x03, 0x1b
        /*006e*/ 	.short	0x00ff


	//----- nvinfo : EIATTR_EXTERNS
	.align		4
        /*0070*/ 	.byte	0x04, 0x0f
        /*0072*/ 	.short	(.L_28 - .L_27)


	//   ....[0]....
	.align		4
.L_27:
        /*0074*/ 	.word	index@(vprintf)


	//----- nvinfo : EIATTR_MERCURY_ISA_VERSION
	.align		4
.L_28:
        /*0078*/ 	.byte	0x03, 0x5f
        /*007a*/ 	.short	0x0101


	//----- nvinfo : EIATTR_VRC_CTA_INIT_COUNT
	.align		4
        /*007c*/ 	.byte	0x02, 0x4a
	.zero		1
	.zero		1


	//----- nvinfo : EIATTR_SYSCALL_OFFSETS
	.align		4
        /*0080*/ 	.byte	0x04, 0x46
        /*0082*/ 	.short	(.L_30 - .L_29)


	//   ....[0]....
.L_29:
        /*0084*/ 	.word	0x00000190


	//   ....[1]....
        /*0088*/ 	.word	0x000002b0


	//   ....[2]....
        /*008c*/ 	.word	0x000003d0


	//   ....[3]....
        /*0090*/ 	.word	0x00000600


	//   ....[4]....
        /*0094*/ 	.word	0x00000720


	//   ....[5]....
        /*0098*/ 	.word	0x00000840


	//   ....[6]....
        /*009c*/ 	.word	0x000008f0


	//   ....[7]....
        /*00a0*/ 	.word	0x000009e0


	//   ....[8]....
        /*00a4*/ 	.word	0x00000a70


	//----- nvinfo : EIATTR_EXIT_INSTR_OFFSETS
	.align		4
.L_30:
        /*00a8*/ 	.byte	0x04, 0x1c
        /*00aa*/ 	.short	(.L_32 - .L_31)


	//   ....[0]....
.L_31:
        /*00ac*/ 	.word	0x000009f0


	//   ....[1]....
        /*00b0*/ 	.word	0x00000a80


	//----- nvinfo : EIATTR_CRS_STACK_SIZE
	.align		4
.L_32:
        /*00b4*/ 	.byte	0x04, 0x1e
        /*00b6*/ 	.short	(.L_34 - .L_33)
.L_33:
        /*00b8*/ 	.word	0x00000000


	//----- nvinfo : EIATTR_CBANK_PARAM_SIZE
	.align		4
.L_34:
        /*00bc*/ 	.byte	0x03, 0x19
        /*00be*/ 	.short	0x0024


	//----- nvinfo : EIATTR_PARAM_CBANK
	.align		4
        /*00c0*/ 	.byte	0x04, 0x0a
        /*00c2*/ 	.short	(.L_36 - .L_35)
	.align		4
.L_35:
        /*00c4*/ 	.word	index@(.nv.constant0._Z4dotsPfS_S_iii)
        /*00c8*/ 	.short	0x0380
        /*00ca*/ 	.short	0x0024


	//----- nvinfo : EIATTR_SW_WAR
	.align		4
.L_36:
        /*00cc*/ 	.byte	0x04, 0x36
        /*00ce*/ 	.short	(.L_38 - .L_37)
.L_37:
        /*00d0*/ 	.word	0x00000008
.L_38:


//--------------------- .nv.callgraph             --------------------------
	.section	.nv.callgraph,"",@"SHT_CUDA_CALLGRAPH"
	.align	4
	.sectionentsize	8
	.align		4
        /*0000*/ 	.word	0x00000000
	.align		4
        /*0004*/ 	.word	0xffffffff
	.align		4
        /*0008*/ 	.word	index@(_Z4dotsPfS_S_iii)
	.align		4
        /*000c*/ 	.word	index@(vprintf)
	.align		4
        /*0010*/ 	.word	0x00000000
	.align		4
        /*0014*/ 	.word	0xfffffffe
	.align		4
        /*0018*/ 	.word	0x00000000
	.align		4
        /*001c*/ 	.word	0xfffffffd
	.align		4
        /*0020*/ 	.word	0x00000000
	.align		4
        /*0024*/ 	.word	0xfffffffc


//--------------------- .nv.constant4             --------------------------
	.section	.nv.constant4,"a",@progbits
	.align	8
	.align		8
.nv.constant4:
        /*0000*/ 	.dword	vprintf
	.align		8
        /*0008*/ 	.dword	$str
	.align		8
        /*0010*/ 	.dword	$str$1
	.align		8
        /*0018*/ 	.dword	$str$2
	.align		8
        /*0020*/ 	.dword	$str$3
	.align		8
        /*0028*/ 	.dword	$str$4
	.align		8
        /*0030*/ 	.dword	$str$5
	.align		8
        /*0038*/ 	.dword	$str$6


//--------------------- .text._Z4dotsPfS_S_iii    --------------------------
	.section	.text._Z4dotsPfS_S_iii,"ax",@progbits
	.align	128
        .global         _Z4dotsPfS_S_iii
        .type           _Z4dotsPfS_S_iii,@function
        .size           _Z4dotsPfS_S_iii,(.L_x_11 - _Z4dotsPfS_S_iii)
        .other          _Z4dotsPfS_S_iii,@"STO_CUDA_ENTRY STV_DEFAULT"
_Z4dotsPfS_S_iii:
.text._Z4dotsPfS_S_iii:
[----:B------:R-:W0:Y:S08]  /*0000*/  LDC R1, c[0x0][0x37c] ;  /* 0x0000df00ff017b82 */ /* 0x000e300000000800 */
[----:B------:R-:W1:Y:S01]  /*0010*/  LDC.64 R2, c[0x0][0x380] ;  /* 0x0000e000ff027b82 */ /* 0x000e620000000a00 */
[----:B------:R-:W1:Y:S01]  /*0020*/  LDCU.64 UR36, c[0x0][0x358] ;  /* 0x00006b00ff2477ac */ /* 0x000e620008000a00 */
[----:B0-----:R-:W-:Y:S01]  /*0030*/  VIADD R1, R1, 0xffffffe8 ;  /* 0xffffffe801017836 */ /* 0x001fe20000000000 */
[----:B------:R-:W-:Y:S01]  /*0040*/  MOV R23, 0x0 ;  /* 0x0000000000177802 */ /* 0x000fe20000000f00 */
[----:B------:R-:W0:Y:S01]  /*0050*/  LDCU UR4, c[0x0][0x2f8] ;  /* 0x00005f00ff0477ac */ /* 0x000e220008000800 */
[----:B------:R-:W2:Y:S01]  /*0060*/  LDCU UR5, c[0x0][0x2fc] ;  /* 0x00005f80ff0577ac */ /* 0x000ea20008000800 */
[----:B------:R-:W3:Y:S01]  /*0070*/  LDCU.64 UR6, c[0x4][0x8] ;  /* 0x01000100ff0677ac */ /* 0x000ee20008000a00 */
[----:B-1----:R-:W4:Y:S04]  /*0080*/  LDG.E R8, desc[UR36][R2.64] ;  /* 0x0000002402087981 */ /* 0x002f28000c1e1900 */
[----:B------:R-:W5:Y:S04]  /*0090*/  LDG.E R10, desc[UR36][R2.64+0x4] ;  /* 0x00000424020a7981 */ /* 0x000f68000c1e1900 */
[----:B------:R2:W5:Y:S01]  /*00a0*/  LDG.E R12, desc[UR36][R2.64+0x8] ;  /* 0x00000824020c7981 */ /* 0x000562000c1e1900 */
[----:B------:R1:W1:Y:S01]  /*00b0*/  LDC.64 R14, c[0x4][R23] ;  /* 0x01000000170e7b82 */ /* 0x0002620000000a00 */
[----:B0-----:R-:W-:Y:S01]  /*00c0*/  IADD3 R22, P0, PT, R1, UR4, RZ ;  /* 0x0000000401167c10 */ /* 0x001fe2000ff1e0ff */
[----:B---3--:R-:W-:Y:S01]  /*00d0*/  IMAD.U32 R4, RZ, RZ, UR6 ;  /* 0x00000006ff047e24 */ /* 0x008fe2000f8e00ff */
[----:B------:R-:W-:-:S03]  /*00e0*/  MOV R5, UR7 ;  /* 0x0000000700057c02 */ /* 0x000fc60008000f00 */
[----:B------:R-:W-:Y:S01]  /*00f0*/  IMAD.MOV.U32 R6, RZ, RZ, R22 ;  /* 0x000000ffff067224 */ /* 0x000fe200078e0016 */
[----:B--2---:R-:W-:-:S04]  /*0100*/  IADD3.X R2, PT, PT, RZ, UR5, RZ, P0, !PT ;  /* 0x00000005ff027c10 */ /* 0x004fc800087fe4ff */
[----:B------:R-:W-:Y:S01]  /*0110*/  MOV R7, R2 ;  /* 0x0000000200077202 */ /* 0x000fe20000000f00 */
[----:B----4-:R-:W0:Y:S08]  /*0120*/  F2F.F64.F32 R8, R8 ;  /* 0x0000000800087310 */ /* 0x010e300000201800 */
[----:B-----5:R-:W2:Y:S01]  /*0130*/  F2F.F64.F32 R10, R10 ;  /* 0x0000000a000a7310 */ /* 0x020ea20000201800 */
[----:B0-----:R0:W-:Y:S07]  /*0140*/  STL.64 [R1], R8 ;  /* 0x0000000801007387 */ /* 0x0011ee0000100a00 */
[----:B------:R-:W3:Y:S01]  /*0150*/  F2F.F64.F32 R12, R12 ;  /* 0x0000000c000c7310 */ /* 0x000ee20000201800 */
[----:B--2---:R0:W-:Y:S04]  /*0160*/  STL.64 [R1+0x8], R10 ;  /* 0x0000080a01007387 */ /* 0x0041e80000100a00 */
[----:B-1-3--:R0:W-:Y:S02]  /*0170*/  STL.64 [R1+0x10], R12 ;  /* 0x0000100c01007387 */ /* 0x00a1e40000100a00 */
[----:B------:R-:W-:-:S07]  /*0180*/  LEPC R20, `(.L_x_0) ;  /* 0x000000001014794e */ /* 0x000fce0000000000 */
[----:B0-----:R-:W-:Y:S05]  /*0190*/  CALL.ABS.NOINC R14 ;  /* 0x000000000e007343 */ /* 0x001fea0003c00000 */
.L_x_0:
[----:B------:R-:W0:Y:S01]  /*01a0*/  LDC.64 R6, c[0x0][0x388] ;  /* 0x0000e200ff067b82 */ /* 0x000e220000000a00 */
[----:B------:R-:W1:Y:S01]  /*01b0*/  LDCU.64 UR4, c[0x4][0x10] ;  /* 0x01000200ff0477ac */ /* 0x000e620008000a00 */
[----:B0-----:R-:W2:Y:S04]  /*01c0*/  LDG.E R0, desc[UR36][R6.64] ;  /* 0x0000002406007981 */ /* 0x001ea8000c1e1900 */
[----:B------:R-:W3:Y:S04]  /*01d0*/  LDG.E R3, desc[UR36][R6.64+0x4] ;  /* 0x0000042406037981 */ /* 0x000ee8000c1e1900 */
[----:B------:R0:W4:Y:S01]  /*01e0*/  LDG.E R12, desc[UR36][R6.64+0x8] ;  /* 0x00000824060c7981 */ /* 0x000122000c1e1900 */
[----:B------:R0:W2:Y:S01]  /*01f0*/  LDC.64 R14, c[0x4][R23] ;  /* 0x01000000170e7b82 */ /* 0x0000a20000000a00 */
[----:B-1----:R-:W-:Y:S01]  /*0200*/  IMAD.U32 R4, RZ, RZ, UR4 ;  /* 0x00000004ff047e24 */ /* 0x002fe2000f8e00ff */
[----:B------:R-:W-:Y:S01]  /*0210*/  MOV R5, UR5 ;  /* 0x0000000500057c02 */ /* 0x000fe20008000f00 */
[----:B0-----:R-:W-:Y:S01]  /*0220*/  IMAD.MOV.U32 R6, RZ, RZ, R22 ;  /* 0x000000ffff067224 */ /* 0x001fe200078e0016 */
[----:B------:R-:W-:Y:S01]  /*0230*/  MOV R7, R2 ;  /* 0x0000000200077202 */ /* 0x000fe20000000f00 */
[----:B--2---:R-:W0:Y:S08]  /*0240*/  F2F.F64.F32 R8, R0 ;  /* 0x0000000000087310 */ /* 0x004e300000201800 */
[----:B---3--:R-:W1:Y:S01]  /*0250*/  F2F.F64.F32 R10, R3 ;  /* 0x00000003000a7310 */ /* 0x008e620000201800 */
[----:B0-----:R0:W-:Y:S07]  /*0260*/  STL.64 [R1], R8 ;  /* 0x0000000801007387 */ /* 0x0011ee0000100a00 */
[----:B----4-:R-:W2:Y:S01]  /*0270*/  F2F.F64.F32 R12, R12 ;  /* 0x0000000c000c7310 */ /* 0x010ea20000201800 */
[----:B-1----:R0:W-:Y:S04]  /*0280*/  STL.64 [R1+0x8], R10 ;  /* 0x0000080a01007387 */ /* 0x0021e80000100a00 */
[----:B--2---:R0:W-:Y:S02]  /*0290*/  STL.64 [R1+0x10], R12 ;  /* 0x0000100c01007387 */ /* 0x0041e40000100a00 */
[----:B------:R-:W-:-:S07]  /*02a0*/  LEPC R20, `(.L_x_1) ;  /* 0x000000001014794e */ /* 0x000fce0000000000 */
[----:B0-----:R-:W-:Y:S05]  /*02b0*/  CALL.ABS.NOINC R14 ;  /* 0x000000000e007343 */ /* 0x001fea0003c00000 */
.L_x_1:
        /* <DEDUP_REMOVED lines=18> */
.L_x_2:
[----:B------:R-:W0:Y:S01]  /*03e0*/  S2R R7, SR_TID.Y ;  /* 0x0000000000077919 */ /* 0x000e220000002200 */
[----:B------:R-:W1:Y:S01]  /*03f0*/  LDC R3, c[0x0][0x360] ;  /* 0x0000d800ff037b82 */ /* 0x000e620000000800 */
[----:B------:R-:W1:Y:S07]  /*0400*/  S2R R0, SR_TID.X ;  /* 0x0000000000007919 */ /* 0x000e6e0000002100 */
[----:B------:R-:W0:Y:S08]  /*0410*/  S2UR UR5, SR_CTAID.Y ;  /* 0x00000000000579c3 */ /* 0x000e300000002600 */
[----:B------:R-:W0:Y:S08]  /*0420*/  LDC R24, c[0x0][0x364] ;  /* 0x0000d900ff187b82 */ /* 0x000e300000000800 */
[----:B------:R-:W1:Y:S08]  /*0430*/  S2UR UR4, SR_CTAID.X ;  /* 0x00000000000479c3 */ /* 0x000e700000002500 */
[----:B------:R-:W2:Y:S01]  /*0440*/  LDC.64 R4, c[0x0][0x398] ;  /* 0x0000e600ff047b82 */ /* 0x000ea20000000a00 */
[----:B0-----:R-:W-:-:S02]  /*0450*/  IMAD R24, R24, UR5, R7 ;  /* 0x0000000518187c24 */ /* 0x001fc4000f8e0207 */
[----:B-1----:R-:W-:-:S03]  /*0460*/  IMAD R3, R3, UR4, R0 ;  /* 0x0000000403037c24 */ /* 0x002fc6000f8e0200 */
[----:B--2---:R-:W-:-:S04]  /*0470*/  ISETP.GE.AND P0, PT, R24, R5, PT ;  /* 0x000000051800720c */ /* 0x004fc80003f06270 */
[----:B------:R-:W-:-:S13]  /*0480*/  ISETP.GE.OR P0, PT, R3, R4, P0 ;  /* 0x000000040300720c */ /* 0x000fda0000706670 */
[----:B------:R-:W-:Y:S05]  /*0490*/  @P0 BRA `(.L_x_3) ;  /* 0x0000000400580947 */ /* 0x000fea0003800000 */
[----:B------:R-:W0:Y:S01]  /*04a0*/  LDC.64 R6, c[0x0][0x388] ;  /* 0x0000e200ff067b82 */ /* 0x000e220000000a00 */
[----:B------:R-:W1:Y:S07]  /*04b0*/  LDCU UR4, c[0x0][0x3a0] ;  /* 0x00007400ff0477ac */ /* 0x000e6e0008000800 */
[----:B------:R-:W2:Y:S08]  /*04c0*/  LDC.64 R16, c[0x0][0x380] ;  /* 0x0000e000ff107b82 */ /* 0x000eb00000000a00 */
[----:B------:R-:W3:Y:S01]  /*04d0*/  LDC.64 R18, c[0x0][0x390] ;  /* 0x0000e400ff127b82 */ /* 0x000ee20000000a00 */
[----:B-1----:R-:W-:Y:S01]  /*04e0*/  IMAD R9, R3, UR4, RZ ;  /* 0x0000000403097c24 */ /* 0x002fe2000f8e02ff */
[----:B------:R-:W1:Y:S01]  /*04f0*/  LDCU.64 UR4, c[0x4][0x28] ;  /* 0x01000500ff0477ac */ /* 0x000e620008000a00 */
[----:B0-----:R-:W-:-:S06]  /*0500*/  IMAD.WIDE.U32 R6, R24, 0x4, R6 ;  /* 0x0000000418067825 */ /* 0x001fcc00078e0006 */
[----:B------:R0:W4:Y:S01]  /*0510*/  LDG.E R6, desc[UR36][R6.64] ;  /* 0x0000002406067981 */ /* 0x000122000c1e1900 */
[----:B--2---:R-:W-:-:S05]  /*0520*/  IMAD.WIDE R16, R9, 0x4, R16 ;  /* 0x0000000409107825 */ /* 0x004fca00078e0210 */
[----:B------:R-:W4:Y:S01]  /*0530*/  LDG.E R25, desc[UR36][R16.64] ;  /* 0x0000002410197981 */ /* 0x000f22000c1e1900 */
[----:B------:R-:W-:-:S04]  /*0540*/  IMAD R3, R3, R5, R24 ;  /* 0x0000000503037224 */ /* 0x000fc800078e0218 */
[----:B---3--:R-:W-:Y:S01]  /*0550*/  IMAD.WIDE R18, R3, 0x4, R18 ;  /* 0x0000000403127825 */ /* 0x008fe200078e0212 */
[----:B------:R2:W3:Y:S01]  /*0560*/  LDC.64 R8, c[0x4][R23] ;  /* 0x0100000017087b82 */ /* 0x0004e20000000a00 */
[----:B-1----:R-:W-:Y:S02]  /*0570*/  MOV R5, UR5 ;  /* 0x0000000500057c02 */ /* 0x002fe40008000f00 */
[----:B------:R-:W-:Y:S01]  /*0580*/  IMAD.U32 R4, RZ, RZ, UR4 ;  /* 0x00000004ff047e24 */ /* 0x000fe2000f8e00ff */
[----:B0-----:R-:W-:Y:S01]  /*0590*/  MOV R7, R2 ;  /* 0x0000000200077202 */ /* 0x001fe20000000f00 */
[----:B----4-:R-:W-:-:S04]  /*05a0*/  FFMA R25, R25, R6, RZ ;  /* 0x0000000619197223 */ /* 0x010fc800000000ff */
[----:B------:R-:W0:Y:S01]  /*05b0*/  F2F.F64.F32 R10, R25 ;  /* 0x00000019000a7310 */ /* 0x000e220000201800 */
[----:B------:R2:W-:Y:S04]  /*05c0*/  STG.E desc[UR36][R18.64], R25 ;  /* 0x0000001912007986 */ /* 0x0005e8000c101924 */
[----:B0-----:R2:W-:Y:S01]  /*05d0*/  STL.64 [R1], R10 ;  /* 0x0000000a01007387 */ /* 0x0015e20000100a00 */
[----:B---3--:R-:W-:-:S07]  /*05e0*/  IMAD.MOV.U32 R6, RZ, RZ, R22 ;  /* 0x000000ffff067224 */ /* 0x008fce00078e0016 */
[----:B------:R-:W-:-:S07]  /*05f0*/  LEPC R20, `(.L_x_4) ;  /* 0x000000001014794e */ /* 0x000fce0000000000 */
[----:B--2---:R-:W-:Y:S05]  /*0600*/  CALL.ABS.NOINC R8 ;  /* 0x0000000008007343 */ /* 0x004fea0003c00000 */
.L_x_4:
[----:B------:R-:W0:Y:S01]  /*0610*/  LDC.64 R10, c[0x0][0x388] ;  /* 0x0000e200ff0a7b82 */ /* 0x000e220000000a00 */
[----:B------:R-:W1:Y:S01]  /*0620*/  LDCU UR4, c[0x0][0x39c] ;  /* 0x00007380ff0477ac */ /* 0x000e620008000800 */
[----:B------:R-:W2:Y:S01]  /*0630*/  LDG.E R0, desc[UR36][R16.64+0x4] ;  /* 0x0000042410007981 */ /* 0x000ea2000c1e1900 */
[----:B-1----:R-:W-:-:S05]  /*0640*/  VIADD R24, R24, UR4 ;  /* 0x0000000418187c36 */ /* 0x002fca0008000000 */
[----:B------:R1:W3:Y:S01]  /*0650*/  LDC.64 R8, c[0x4][R23] ;  /* 0x0100000017087b82 */ /* 0x0002e20000000a00 */
[----:B------:R-:W4:Y:S01]  /*0660*/  LDCU.64 UR4, c[0x4][0x28] ;  /* 0x01000500ff0477ac */ /* 0x000f220008000a00 */
[----:B0-----:R-:W-:-:S06]  /*0670*/  IMAD.WIDE.U32 R10, R24, 0x4, R10 ;  /* 0x00000004180a7825 */ /* 0x001fcc00078e000a */
[----:B------:R-:W2:Y:S01]  /*0680*/  LDG.E R10, desc[UR36][R10.64] ;  /* 0x000000240a0a7981 */ /* 0x000ea2000c1e1900 */
[----:B------:R-:W-:Y:S01]  /*0690*/  MOV R6, R22 ;  /* 0x0000001600067202 */ /* 0x000fe20000000f00 */
[----:B------:R-:W-:Y:S01]  /*06a0*/  IMAD.MOV.U32 R7, RZ, RZ, R2 ;  /* 0x000000ffff077224 */ /* 0x000fe200078e0002 */
[----:B----4-:R-:W-:Y:S01]  /*06b0*/  MOV R4, UR4 ;  /* 0x0000000400047c02 */ /* 0x010fe20008000f00 */
[----:B------:R-:W-:Y:S02]  /*06c0*/  IMAD.U32 R5, RZ, RZ, UR5 ;  /* 0x00000005ff057e24 */ /* 0x000fe4000f8e00ff */
[----:B--2---:R-:W-:-:S04]  /*06d0*/  FFMA R25, R0, R10, R25 ;  /* 0x0000000a00197223 */ /* 0x004fc80000000019 */
[----:B------:R-:W0:Y:S01]  /*06e0*/  F2F.F64.F32 R12, R25 ;  /* 0x00000019000c7310 */ /* 0x000e220000201800 */
[----:B------:R1:W-:Y:S04]  /*06f0*/  STG.E desc[UR36][R18.64], R25 ;  /* 0x0000001912007986 */ /* 0x0003e8000c101924 */
[----:B0--3--:R1:W-:Y:S02]  /*0700*/  STL.64 [R1], R12 ;  /* 0x0000000c01007387 */ /* 0x0093e40000100a00 */
[----:B------:R-:W-:-:S07]  /*0710*/  LEPC R20, `(.L_x_5) ;  /* 0x000000001014794e */ /* 0x000fce0000000000 */
[----:B-1----:R-:W-:Y:S05]  /*0720*/  CALL.ABS.NOINC R8 ;  /* 0x0000000008007343 */ /* 0x002fea0003c00000 */
.L_x_5:
[----:B------:R-:W0:Y:S01]  /*0730*/  LDC.64 R8, c[0x0][0x388] ;  /* 0x0000e200ff087b82 */ /* 0x000e220000000a00 */
[----:B------:R-:W1:Y:S01]  /*0740*/  LDCU UR4, c[0x0][0x39c] ;  /* 0x00007380ff0477ac */ /* 0x000e620008000800 */
[----:B------:R-:W2:Y:S01]  /*0750*/  LDG.E R0, desc[UR36][R16.64+0x8] ;  /* 0x0000082410007981 */ /* 0x000ea2000c1e1900 */
[----:B-1----:R-:W-:-:S05]  /*0760*/  IADD3 R24, PT, PT, R24, UR4, RZ ;  /* 0x0000000418187c10 */ /* 0x002fca000fffe0ff */
[----:B------:R1:W3:Y:S01]  /*0770*/  LDC.64 R12, c[0x4][R23] ;  /* 0x01000000170c7b82 */ /* 0x0002e20000000a00 */
[----:B------:R-:W4:Y:S01]  /*0780*/  LDCU.64 UR4, c[0x4][0x28] ;  /* 0x01000500ff0477ac */ /* 0x000f220008000a00 */
[----:B0-----:R-:W-:-:S06]  /*0790*/  IMAD.WIDE.U32 R8, R24, 0x4, R8 ;  /* 0x0000000418087825 */ /* 0x001fcc00078e0008 */
[----:B------:R-:W2:Y:S01]  /*07a0*/  LDG.E R8, desc[UR36][R8.64] ;  /* 0x0000002408087981 */ /* 0x000ea2000c1e1900 */
[----:B------:R-:W-:Y:S01]  /*07b0*/  IMAD.MOV.U32 R6, RZ, RZ, R22 ;  /* 0x000000ffff067224 */ /* 0x000fe200078e0016 */
[----:B------:R-:W-:Y:S01]  /*07c0*/  MOV R7, R2 ;  /* 0x0000000200077202 */ /* 0x000fe20000000f00 */
[----:B----4-:R-:W-:Y:S01]  /*07d0*/  IMAD.U32 R4, RZ, RZ, UR4 ;  /* 0x00000004ff047e24 */ /* 0x010fe2000f8e00ff */
[----:B------:R-:W-:Y:S01]  /*07e0*/  MOV R5, UR5 ;  /* 0x0000000500057c02 */ /* 0x000fe20008000f00 */
[----:B--2---:R-:W-:-:S04]  /*07f0*/  FFMA R25, R0, R8, R25 ;  /* 0x0000000800197223 */ /* 0x004fc80000000019 */
[----:B------:R-:W0:Y:S01]  /*0800*/  F2F.F64.F32 R10, R25 ;  /* 0x00000019000a7310 */ /* 0x000e220000201800 */
[----:B------:R1:W-:Y:S04]  /*0810*/  STG.E desc[UR36][R18.64], R25 ;  /* 0x0000001912007986 */ /* 0x0003e8000c101924 */
[----:B0--3--:R1:W-:Y:S02]  /*0820*/  STL.64 [R1], R10 ;  /* 0x0000000a01007387 */ /* 0x0093e40000100a00 */
[----:B------:R-:W-:-:S07]  /*0830*/  LEPC R20, `(.L_x_6) ;  /* 0x000000001014794e */ /* 0x000fce0000000000 */
[----:B-1----:R-:W-:Y:S05]  /*0840*/  CALL.ABS.NOINC R12 ;  /* 0x000000000c007343 */ /* 0x002fea0003c00000 */
.L_x_6:
[----:B------:R-:W2:Y:S01]  /*0850*/  LDG.E R16, desc[UR36][R16.64+0xc] ;  /* 0x00000c2410107981 */ /* 0x000ea2000c1e1900 */
[----:B------:R0:W1:Y:S01]  /*0860*/  LDC.64 R10, c[0x4][R23] ;  /* 0x01000000170a7b82 */ /* 0x0000620000000a00 */
[----:B------:R-:W3:Y:S01]  /*0870*/  LDCU.64 UR4, c[0x4][0x30] ;  /* 0x01000600ff0477ac */ /* 0x000ee20008000a00 */
[----:B------:R-:W-:Y:S01]  /*0880*/  IMAD.MOV.U32 R6, RZ, RZ, R22 ;  /* 0x000000ffff067224 */ /* 0x000fe200078e0016 */
[----:B------:R-:W-:Y:S01]  /*0890*/  MOV R7, R2 ;  /* 0x0000000200077202 */ /* 0x000fe20000000f00 */
[----:B---3--:R-:W-:Y:S01]  /*08a0*/  IMAD.U32 R4, RZ, RZ, UR4 ;  /* 0x00000004ff047e24 */ /* 0x008fe2000f8e00ff */
[----:B------:R-:W-:Y:S01]  /*08b0*/  MOV R5, UR5 ;  /* 0x0000000500057c02 */ /* 0x000fe20008000f00 */
[----:B--2---:R-:W2:Y:S02]  /*08c0*/  F2F.F64.F32 R8, R16 ;  /* 0x0000001000087310 */ /* 0x004ea40000201800 */
[----:B-12---:R0:W-:Y:S04]  /*08d0*/  STL.64 [R1], R8 ;  /* 0x0000000801007387 */ /* 0x0061e80000100a00 */
[----:B------:R-:W-:-:S07]  /*08e0*/  LEPC R20, `(.L_x_7) ;  /* 0x000000001014794e */ /* 0x000fce0000000000 */
[----:B0-----:R-:W-:Y:S05]  /*08f0*/  CALL.ABS.NOINC R10 ;  /* 0x000000000a007343 */ /* 0x001fea0003c00000 */
.L_x_7:
[----:B------:R-:W0:Y:S01]  /*0900*/  LDC.64 R8, c[0x0][0x388] ;  /* 0x0000e200ff087b82 */ /* 0x000e220000000a00 */
[----:B------:R-:W1:Y:S02]  /*0910*/  LDCU UR4, c[0x0][0x39c] ;  /* 0x00007380ff0477ac */ /* 0x000e640008000800 */
[----:B-1----:R-:W-:-:S05]  /*0920*/  VIADD R3, R24, UR4 ;  /* 0x0000000418037c36 */ /* 0x002fca0008000000 */
[----:B------:R1:W2:Y:S01]  /*0930*/  LDC.64 R12, c[0x4][R23] ;  /* 0x01000000170c7b82 */ /* 0x0002a20000000a00 */
[----:B------:R-:W3:Y:S01]  /*0940*/  LDCU.64 UR4, c[0x4][0x38] ;  /* 0x01000700ff0477ac */ /* 0x000ee20008000a00 */
[----:B0-----:R-:W-:-:S06]  /*0950*/  IMAD.WIDE.U32 R8, R3, 0x4, R8 ;  /* 0x0000000403087825 */ /* 0x001fcc00078e0008 */
[----:B------:R-:W4:Y:S01]  /*0960*/  LDG.E R8, desc[UR36][R8.64] ;  /* 0x0000002408087981 */ /* 0x000f22000c1e1900 */
[----:B------:R-:W-:Y:S01]  /*0970*/  MOV R6, R22 ;  /* 0x0000001600067202 */ /* 0x000fe20000000f00 */
[----:B------:R-:W-:Y:S01]  /*0980*/  IMAD.MOV.U32 R7, RZ, RZ, R2 ;  /* 0x000000ffff077224 */ /* 0x000fe200078e0002 */
[----:B---3--:R-:W-:Y:S01]  /*0990*/  MOV R4, UR4 ;  /* 0x0000000400047c02 */ /* 0x008fe20008000f00 */
[----:B------:R-:W-:Y:S01]  /*09a0*/  IMAD.U32 R5, RZ, RZ, UR5 ;  /* 0x00000005ff057e24 */ /* 0x000fe2000f8e00ff */
[----:B----4-:R-:W0:Y:S02]  /*09b0*/  F2F.F64.F32 R10, R8 ;  /* 0x00000008000a7310 */ /* 0x010e240000201800 */
[----:B0-2---:R1:W-:Y:S04]  /*09c0*/  STL.64 [R1], R10 ;  /* 0x0000000a01007387 */ /* 0x0053e80000100a00 */
[----:B------:R-:W-:-:S07]  /*09d0*/  LEPC R20, `(.L_x_8) ;  /* 0x000000001014794e */ /* 0x000fce0000000000 */
[----:B-1----:R-:W-:Y:S05]  /*09e0*/  CALL.ABS.NOINC R12 ;  /* 0x000000000c007343 */ /* 0x002fea0003c00000 */
.L_x_8:
[----:B------:R-:W-:Y:S05]  /*09f0*/  EXIT ;  /* 0x000000000000794d */ /* 0x000fea0003800000 */
.L_x_3:
[----:B------:R-:W-:Y:S01]  /*0a00*/  MOV R0, 0x0 ;  /* 0x0000000000007802 */ /* 0x000fe20000000f00 */
[----:B------:R-:W0:Y:S01]  /*0a10*/  LDCU.64 UR4, c[0x4][0x20] ;  /* 0x01000400ff0477ac */ /* 0x000e220008000a00 */
[----:B------:R-:W-:Y:S02]  /*0a20*/  CS2R R6, SRZ ;  /* 0x0000000000067805 */ /* 0x000fe4000001ff00 */
[----:B------:R1:W2:Y:S01]  /*0a30*/  LDC.64 R2, c[0x4][R0] ;  /* 0x0100000000027b82 */ /* 0x0002a20000000a00 */
[----:B0-----:R-:W-:Y:S01]  /*0a40*/  MOV R4, UR4 ;  /* 0x0000000400047c02 */ /* 0x001fe20008000f00 */
[----:B-1----:R-:W-:-:S07]  /*0a50*/  IMAD.U32 R5, RZ, RZ, UR5 ;  /* 0x00000005ff057e24 */ /* 0x002fce000f8e00ff */
[----:B------:R-:W-:-:S07]  /*0a60*/  LEPC R20, `(.L_x_9) ;  /* 0x000000001014794e */ /* 0x000fce0000000000 */
[----:B--2---:R-:W-:Y:S05]  /*0a70*/  CALL.ABS.NOINC R2 ;  /* 0x0000000002007343 */ /* 0x004fea0003c00000 */
.L_x_9:
[----:B------:R-:W-:Y:S05]  /*0a80*/  EXIT ;  /* 0x000000000000794d */ /* 0x000fea0003800000 */
.L_x_10:
[----:B------:R-:W-:-:S00]  /*0a90*/  BRA `(.L_x_10) ;  /* 0xfffffffc00fc7947 */ /* 0x000fc0000383ffff */
[----:B------:R-:W-:-:S00]  /*0aa0*/  NOP ;  /* 0x0000000000007918 */ /* 0x000fc00000000000 */
        /* <DEDUP_REMOVED lines=13> */
.L_x_11:


//--------------------- .nv.global.init           --------------------------
	.section	.nv.global.init,"aw",@progbits
.nv.global.init:
	.type		$str$4,@object
	.size		$str$4,($str$6 - $str$4)
$str$4:
        /*0000*/ 	.byte	0x43, 0x20, 0x3d, 0x20, 0x25, 0x64, 0x20, 0x20, 0x00
	.type		$str$6,@object
	.size		$str$6,($str$5 - $str$6)
$str$6:
        /*0009*/ 	.byte	0x42, 0x6b, 0x4a, 0x20, 0x3d, 0x20, 0x25, 0x64, 0x0a, 0x00
	.type		$str$5,@object
	.size		$str$5,($str$2 - $str$5)
$str$5:
        /*0013*/ 	.byte	0x41, 0x49, 0x6b, 0x20, 0x3d, 0x20, 0x25, 0x64, 0x0a, 0x00
	.type		$str$2,@object
	.size		$str$2,($str - $str$2)
$str$2:
        /*001d*/ 	.byte	0x43, 0x3a, 0x20, 0x25, 0x2e, 0x31, 0x66, 0x20, 0x20, 0x25, 0x2e, 0x31, 0x66, 0x20, 0x25, 0x2e
        /*002d*/ 	.byte	0x31, 0x66, 0x00
	.type		$str,@object
	.size		$str,($str$1 - $str)
$str:
        /*0030*/ 	.byte	0x41, 0x20, 0x3a, 0x20, 0x25, 0x2e, 0x31, 0x66, 0x20, 0x25, 0x2e, 0x31, 0x66, 0x20, 0x25, 0x2e
        /*0040*/ 	.byte	0x31, 0x66, 0x00
	.type		$str$1,@object
	.size		$str$1,($str$3 - $str$1)
$str$1:
        /*0043*/ 	.byte	0x42, 0x20, 0x3a, 0x20, 0x25, 0x2e, 0x31, 0x66, 0x20, 0x25, 0x2e, 0x31, 0x66, 0x20, 0x25, 0x2e
        /*0053*/ 	.byte	0x31, 0x66, 0x00
	.type		$str$3,@object
	.size		$str$3,(.L_3 - $str$3)
$str$3:
        /*0056*/ 	.byte	0x74, 0x68, 0x72, 0x65, 0x61, 0x64, 0x73, 0x20, 0x61, 0x72, 0x65, 0x20, 0x6d, 0x6f, 0x72, 0x65
        /*0066*/ 	.byte	0x20, 0x74, 0x68, 0x61, 0x6e, 0x20, 0x73, 0x69, 0x7a, 0x65, 0x00
.L_3:


//--------------------- .nv.shared.reserved.0     --------------------------
	.section	.nv.shared.reserved.0,"aw",@nobits
	.weak		__nv_reservedSMEM_offset_0_alias
	.size		__nv_reservedSMEM_offset_0_alias, 0, 64
	.other		__nv_reservedSMEM_offset_0_alias,@"STO_CUDA_RESERVED_SHARED STV_DEFAULT"
__nv_reservedSMEM_offset_0_alias:
	.zero		0
	.zero		64


//--------------------- .nv.constant0._Z4dotsPfS_S_iii --------------------------
	.section	.nv.constant0._Z4dotsPfS_S_iii,"a",@progbits
	.sectionflags	@""
	.align	4
.nv.constant0._Z4dotsPfS_S_iii:
	.zero		932


//--------------------- SYMBOLS --------------------------

	.type		.nv.reservedSmem.offset0,@object
	.size		.nv.reservedSmem.offset0,0x4
	.type		vprintf,@function
